//
// Generated by NVIDIA NVVM Compiler
//
// Compiler Build ID: CL-36424714
// Cuda compilation tools, release 13.0, V13.0.88
// Based on NVVM 20.0.0
//

.version 9.0
.target sm_100
.address_size 64

	// .globl	_Z9copy_gridPdS_
.global .align 8 .f64 d_epsilon;
.global .align 8 .b8 d_epsilon_reduction[2880000];
.global .align 8 .b8 d_epsilon_reduction_results[8192];
// _ZZ17epsilon_reductionPdS_E15local_reduction has been demoted
// _ZZ25epsilon_reduction_resultsvE15local_reduction has been demoted

.visible .entry _Z9copy_gridPdS_(
	.param .u64 .ptr .align 1 _Z9copy_gridPdS__param_0,
	.param .u64 .ptr .align 1 _Z9copy_gridPdS__param_1
)
{
	.reg .pred 	%p<4>;
	.reg .b32 	%r<11>;
	.reg .b64 	%rd<8>;
	.reg .b64 	%fd<2>;

	ld.param.u64 	%rd1, [_Z9copy_gridPdS__param_0];
	ld.param.u64 	%rd2, [_Z9copy_gridPdS__param_1];
	mov.u32 	%r3, %tid.x;
	mov.u32 	%r4, %ntid.x;
	mov.u32 	%r5, %ctaid.x;
	mad.lo.s32 	%r1, %r4, %r5, %r3;
	mov.u32 	%r6, %tid.y;
	mov.u32 	%r7, %ntid.y;
	mov.u32 	%r8, %ctaid.y;
	mad.lo.s32 	%r9, %r7, %r8, %r6;
	setp.gt.s32 	%p1, %r1, 599;
	setp.gt.u32 	%p2, %r9, 599;
	or.pred  	%p3, %p1, %p2;
	@%p3 bra 	$L__BB0_2;
	cvta.to.global.u64 	%rd3, %rd1;
	cvta.to.global.u64 	%rd4, %rd2;
	mad.lo.s32 	%r10, %r9, 600, %r1;
	mul.wide.s32 	%rd5, %r10, 8;
	add.s64 	%rd6, %rd3, %rd5;
	ld.global.f64 	%fd1, [%rd6];
	add.s64 	%rd7, %rd4, %rd5;
	st.global.f64 	[%rd7], %fd1;
$L__BB0_2:
	bar.sync 	0;
	ret;

}
	// .globl	_Z17epsilon_reductionPdS_
.visible .entry _Z17epsilon_reductionPdS_(
	.param .u64 .ptr .align 1 _Z17epsilon_reductionPdS__param_0,
	.param .u64 .ptr .align 1 _Z17epsilon_reductionPdS__param_1
)
{
	.reg .pred 	%p<8>;
	.reg .b32 	%r<16>;
	.reg .b64 	%rd<14>;
	.reg .b64 	%fd<12>;
	// demoted variable
	.shared .align 8 .b8 _ZZ17epsilon_reductionPdS_E15local_reduction[8192];
	ld.param.u64 	%rd3, [_Z17epsilon_reductionPdS__param_0];
	ld.param.u64 	%rd4, [_Z17epsilon_reductionPdS__param_1];
	cvta.to.global.u64 	%rd5, %rd4;
	cvta.to.global.u64 	%rd6, %rd3;
	mov.u32 	%r15, %ntid.x;
	mov.u32 	%r8, %nctaid.x;
	mul.lo.s32 	%r2, %r15, %r8;
	mov.u32 	%r3, %tid.x;
	mov.u32 	%r4, %ctaid.x;
	mad.lo.s32 	%r9, %r15, %r4, %r3;
	mul.wide.s32 	%rd7, %r9, 8;
	add.s64 	%rd1, %rd6, %rd7;
	ld.global.f64 	%fd4, [%rd1];
	add.s64 	%rd2, %rd5, %rd7;
	ld.global.f64 	%fd5, [%rd2];
	sub.f64 	%fd6, %fd4, %fd5;
	abs.f64 	%fd1, %fd6;
	shl.b32 	%r10, %r3, 3;
	mov.u32 	%r11, _ZZ17epsilon_reductionPdS_E15local_reduction;
	add.s32 	%r5, %r11, %r10;
	st.shared.f64 	[%r5], %fd1;
	add.s32 	%r12, %r9, %r2;
	setp.gt.s32 	%p1, %r12, 359999;
	@%p1 bra 	$L__BB1_3;
	mul.wide.s32 	%rd8, %r2, 8;
	add.s64 	%rd9, %rd1, %rd8;
	ld.global.f64 	%fd7, [%rd9];
	add.s64 	%rd10, %rd2, %rd8;
	ld.global.f64 	%fd8, [%rd10];
	sub.f64 	%fd9, %fd7, %fd8;
	abs.f64 	%fd2, %fd9;
	setp.geu.f64 	%p2, %fd1, %fd2;
	@%p2 bra 	$L__BB1_3;
	st.shared.f64 	[%r5], %fd2;
$L__BB1_3:
	bar.sync 	0;
	setp.lt.u32 	%p3, %r15, 2;
	@%p3 bra 	$L__BB1_8;
$L__BB1_4:
	mov.u32 	%r6, %r15;
	shr.u32 	%r15, %r6, 1;
	setp.ge.u32 	%p4, %r3, %r15;
	@%p4 bra 	$L__BB1_7;
	ld.shared.f64 	%fd10, [%r5];
	shl.b32 	%r13, %r15, 3;
	add.s32 	%r14, %r5, %r13;
	ld.shared.f64 	%fd3, [%r14];
	setp.geu.f64 	%p5, %fd10, %fd3;
	@%p5 bra 	$L__BB1_7;
	st.shared.f64 	[%r5], %fd3;
$L__BB1_7:
	bar.sync 	0;
	setp.gt.u32 	%p6, %r6, 3;
	@%p6 bra 	$L__BB1_4;
$L__BB1_8:
	setp.ne.s32 	%p7, %r3, 0;
	@%p7 bra 	$L__BB1_10;
	ld.shared.f64 	%fd11, [_ZZ17epsilon_reductionPdS_E15local_reduction];
	mul.wide.u32 	%rd11, %r4, 8;
	mov.u64 	%rd12, d_epsilon_reduction_results;
	add.s64 	%rd13, %rd12, %rd11;
	st.global.f64 	[%rd13], %fd11;
$L__BB1_10:
	ret;

}
	// .globl	_Z25epsilon_reduction_resultsv
.visible .entry _Z25epsilon_reduction_resultsv()
{
	.reg .pred 	%p<7>;
	.reg .b32 	%r<13>;
	.reg .b64 	%rd<5>;
	.reg .b64 	%fd<5>;
	// demoted variable
	.shared .align 8 .b8 _ZZ25epsilon_reduction_resultsvE15local_reduction[8192];
	mov.u32 	%r6, %tid.x;
	mov.u32 	%r12, %ntid.x;
	mov.u32 	%r7, %ctaid.x;
	mad.lo.s32 	%r2, %r12, %r7, %r6;
	setp.ge.u32 	%p1, %r2, %r12;
	@%p1 bra 	$L__BB2_9;
	shl.b32 	%r8, %r2, 3;
	mov.u32 	%r9, _ZZ25epsilon_reduction_resultsvE15local_reduction;
	add.s32 	%r3, %r9, %r8;
	mov.b64 	%rd1, 0;
	st.shared.u64 	[%r3], %rd1;
	bar.sync 	0;
	mul.wide.u32 	%rd2, %r2, 8;
	mov.u64 	%rd3, d_epsilon_reduction_results;
	add.s64 	%rd4, %rd3, %rd2;
	ld.global.f64 	%fd2, [%rd4];
	st.shared.f64 	[%r3], %fd2;
	bar.sync 	0;
	setp.lt.u32 	%p2, %r12, 2;
	@%p2 bra 	$L__BB2_6;
$L__BB2_2:
	mov.u32 	%r4, %r12;
	shr.u32 	%r12, %r4, 1;
	setp.ge.s32 	%p3, %r2, %r12;
	@%p3 bra 	$L__BB2_5;
	ld.shared.f64 	%fd3, [%r3];
	shl.b32 	%r10, %r12, 3;
	add.s32 	%r11, %r3, %r10;
	ld.shared.f64 	%fd1, [%r11];
	setp.geu.f64 	%p4, %fd3, %fd1;
	@%p4 bra 	$L__BB2_5;
	st.shared.f64 	[%r3], %fd1;
$L__BB2_5:
	bar.sync 	0;
	setp.gt.u32 	%p5, %r4, 3;
	@%p5 bra 	$L__BB2_2;
$L__BB2_6:
	setp.ne.s32 	%p6, %r2, 0;
	@%p6 bra 	$L__BB2_8;
	ld.shared.f64 	%fd4, [_ZZ25epsilon_reduction_resultsvE15local_reduction];
	st.global.f64 	[d_epsilon], %fd4;
$L__BB2_8:
	membar.gl;
$L__BB2_9:
	ret;

}
	// .globl	_Z18calculate_solutionPdS_
.visible .entry _Z18calculate_solutionPdS_(
	.param .u64 .ptr .align 1 _Z18calculate_solutionPdS__param_0,
	.param .u64 .ptr .align 1 _Z18calculate_solutionPdS__param_1
)
{
	.reg .pred 	%p<2>;
	.reg .b32 	%r<16>;
	.reg .b64 	%rd<12>;
	.reg .b64 	%fd<9>;

	ld.param.u64 	%rd1, [_Z18calculate_solutionPdS__param_0];
	ld.param.u64 	%rd2, [_Z18calculate_solutionPdS__param_1];
	mov.u32 	%r3, %tid.x;
	mov.u32 	%r4, %ntid.x;
	mov.u32 	%r5, %ctaid.x;
	mad.lo.s32 	%r1, %r4, %r5, %r3;
	mov.u32 	%r6, %tid.y;
	mov.u32 	%r7, %ntid.y;
	mov.u32 	%r8, %ctaid.y;
	mad.lo.s32 	%r9, %r7, %r8, %r6;
	add.s32 	%r10, %r1, -1;
	add.s32 	%r11, %r9, -1;
	max.u32 	%r12, %r10, %r11;
	setp.gt.u32 	%p1, %r12, 597;
	@%p1 bra 	$L__BB3_2;
	cvta.to.global.u64 	%rd3, %rd1;
	cvta.to.global.u64 	%rd4, %rd2;
	mad.lo.s32 	%r13, %r9, 600, %r1;
	add.s32 	%r14, %r13, -1;
	add.s32 	%r15, %r13, -600;
	mul.wide.u32 	%rd5, %r15, 8;
	add.s64 	%rd6, %rd3, %rd5;
	ld.global.f64 	%fd1, [%rd6];
	mul.wide.u32 	%rd7, %r13, 8;
	add.s64 	%rd8, %rd4, %rd7;
	ld.global.f64 	%fd2, [%rd8+4800];
	add.f64 	%fd3, %fd1, %fd2;
	ld.global.f64 	%fd4, [%rd8+8];
	add.f64 	%fd5, %fd3, %fd4;
	mul.wide.u32 	%rd9, %r14, 8;
	add.s64 	%rd10, %rd3, %rd9;
	ld.global.f64 	%fd6, [%rd10];
	add.f64 	%fd7, %fd5, %fd6;
	mul.f64 	%fd8, %fd7, 0d3FD0000000000000;
	add.s64 	%rd11, %rd3, %rd7;
	st.global.f64 	[%rd11], %fd8;
$L__BB3_2:
	bar.sync 	0;
	ret;

}


// ===== COMPILED SASS (sm_100) =====

	.target	sm_100

	.elftype	@"ET_EXEC"


//--------------------- .note.nv.tkinfo           --------------------------
	.section	.note.nv.tkinfo,"",@"SHT_NOTE"
	.sectionflags	@"SHF_NOTE_NV_TKINFO"
	.tkinfo
        /*0018*/ 	.word	0x00000002
        /*0030*/ 	.string	""
        /*0030*/ 	.string	"ptxas"
        /*0030*/ 	.string	"Cuda compilation tools, release 13.0, V13.0.88"
        /*0030*/ 	.string	"Build cuda_13.0.r13.0/compiler.36424714_0"
        /*0030*/ 	.string	"-arch sm_100 -m 64 "



//--------------------- .note.nv.cuinfo           --------------------------
	.section	.note.nv.cuinfo,"",@"SHT_NOTE"
	.sectionflags	@"SHF_NOTE_NV_CUINFO"
        /*0018*/ 	.short	0x0002
        /*001a*/ 	.short	0x0064
        /*001c*/ 	.short	0x0082
	.zero		2


//--------------------- .nv.info                  --------------------------
	.section	.nv.info,"",@"SHT_CUDA_INFO"
	.align	4


	//----- nvinfo : EIATTR_REGCOUNT
	.align		4
        /*0000*/ 	.byte	0x04, 0x2f
        /*0002*/ 	.short	(.L_4 - .L_3)
	.align		4
.L_3:
        /*0004*/ 	.word	index@(_Z9copy_gridPdS_)
        /*0008*/ 	.word	0x0000000a


	//----- nvinfo : EIATTR_FRAME_SIZE
	.align		4
.L_4:
        /*000c*/ 	.byte	0x04, 0x11
        /*000e*/ 	.short	(.L_6 - .L_5)
	.align		4
.L_5:
        /*0010*/ 	.word	index@(_Z9copy_gridPdS_)
        /*0014*/ 	.word	0x00000000


	//----- nvinfo : EIATTR_REGCOUNT
	.align		4
.L_6:
        /*0018*/ 	.byte	0x04, 0x2f
        /*001a*/ 	.short	(.L_8 - .L_7)
	.align		4
.L_7:
        /*001c*/ 	.word	index@(_Z17epsilon_reductionPdS_)
        /*0020*/ 	.word	0x00000012


	//----- nvinfo : EIATTR_FRAME_SIZE
	.align		4
.L_8:
        /*0024*/ 	.byte	0x04, 0x11
        /*0026*/ 	.short	(.L_10 - .L_9)
	.align		4
.L_9:
        /*0028*/ 	.word	index@(_Z17epsilon_reductionPdS_)
        /*002c*/ 	.word	0x00000000


	//----- nvinfo : EIATTR_REGCOUNT
	.align		4
.L_10:
        /*0030*/ 	.byte	0x04, 0x2f
        /*0032*/ 	.short	(.L_12 - .L_11)
	.align		4
.L_11:
        /*0034*/ 	.word	index@(_Z25epsilon_reduction_resultsv)
        /*0038*/ 	.word	0x0000000c


	//----- nvinfo : EIATTR_FRAME_SIZE
	.align		4
.L_12:
        /*003c*/ 	.byte	0x04, 0x11
        /*003e*/ 	.short	(.L_14 - .L_13)
	.align		4
.L_13:
        /*0040*/ 	.word	index@(_Z25epsilon_reduction_resultsv)
        /*0044*/ 	.word	0x00000000


	//----- nvinfo : EIATTR_REGCOUNT
	.align		4
.L_14:
        /*0048*/ 	.byte	0x04, 0x2f
        /*004a*/ 	.short	(.L_16 - .L_15)
	.align		4
.L_15:
        /*004c*/ 	.word	index@(_Z18calculate_solutionPdS_)
        /*0050*/ 	.word	0x00000012


	//----- nvinfo : EIATTR_FRAME_SIZE
	.align		4
.L_16:
        /*0054*/ 	.byte	0x04, 0x11
        /*0056*/ 	.short	(.L_18 - .L_17)
	.align		4
.L_17:
        /*0058*/ 	.word	index@(_Z18calculate_solutionPdS_)
        /*005c*/ 	.word	0x00000000


	//----- nvinfo : EIATTR_MIN_STACK_SIZE
	.align		4
.L_18:
        /*0060*/ 	.byte	0x04, 0x12
        /*0062*/ 	.short	(.L_20 - .L_19)
	.align		4
.L_19:
        /*0064*/ 	.word	index@(_Z18calculate_solutionPdS_)
        /*0068*/ 	.word	0x00000000


	//----- nvinfo : EIATTR_MIN_STACK_SIZE
	.align		4
.L_20:
        /*006c*/ 	.byte	0x04, 0x12
        /*006e*/ 	.short	(.L_22 - .L_21)
	.align		4
.L_21:
        /*0070*/ 	.word	index@(_Z25epsilon_reduction_resultsv)
        /*0074*/ 	.word	0x00000000


	//----- nvinfo : EIATTR_MIN_STACK_SIZE
	.align		4
.L_22:
        /*0078*/ 	.byte	0x04, 0x12
        /*007a*/ 	.short	(.L_24 - .L_23)
	.align		4
.L_23:
        /*007c*/ 	.word	index@(_Z17epsilon_reductionPdS_)
        /*0080*/ 	.word	0x00000000


	//----- nvinfo : EIATTR_MIN_STACK_SIZE
	.align		4
.L_24:
        /*0084*/ 	.byte	0x04, 0x12
        /*0086*/ 	.short	(.L_26 - .L_25)
	.align		4
.L_25:
        /*0088*/ 	.word	index@(_Z9copy_gridPdS_)
        /*008c*/ 	.word	0x00000000
.L_26:


//--------------------- .nv.compat                --------------------------
	.section	.nv.compat,"",@"SHT_CUDA_COMPAT_INFO"
	.align	4
        /*0000*/ 	.byte	0x02, 0x09, 0x00, 0x00, 0x02, 0x02, 0x01, 0x00, 0x02, 0x05, 0x05, 0x00, 0x03, 0x07, 0x01, 0x01
        /*0010*/ 	.byte	0x02, 0x03, 0x00, 0x00, 0x02, 0x06, 0x01, 0x00, 0x04, 0x0b, 0x08, 0x00, 0x01, 0x00, 0x00, 0x00
        /*0020*/ 	.byte	0x00, 0x00, 0x00, 0x00


//--------------------- .nv.info._Z18calculate_solutionPdS_ --------------------------
	.section	.nv.info._Z18calculate_solutionPdS_,"",@"SHT_CUDA_INFO"
	.sectionflags	@""
	.align	4


	//----- nvinfo : EIATTR_CUDA_API_VERSION
	.align		4
        /*0000*/ 	.byte	0x04, 0x37
        /*0002*/ 	.short	(.L_28 - .L_27)
.L_27:
        /*0004*/ 	.word	0x00000082


	//----- nvinfo : EIATTR_KPARAM_INFO
	.align		4
.L_28:
        /*0008*/ 	.byte	0x04, 0x17
        /*000a*/ 	.short	(.L_30 - .L_29)
.L_29:
        /*000c*/ 	.word	0x00000000
        /*0010*/ 	.short	0x0001
        /*0012*/ 	.short	0x0008
        /*0014*/ 	.byte	0x00, 0xf5, 0x21, 0x00


	//----- nvinfo : EIATTR_KPARAM_INFO
	.align		4
.L_30:
        /*0018*/ 	.byte	0x04, 0x17
        /*001a*/ 	.short	(.L_32 - .L_31)
.L_31:
        /*001c*/ 	.word	0x00000000
        /*0020*/ 	.short	0x0000
        /*0022*/ 	.short	0x0000
        /*0024*/ 	.byte	0x00, 0xf5, 0x21, 0x00


	//----- nvinfo : EIATTR_SPARSE_MMA_MASK
	.align		4
.L_32:
        /*0028*/ 	.byte	0x03, 0x50
        /*002a*/ 	.short	0x0000


	//----- nvinfo : EIATTR_MAXREG_COUNT
	.align		4
        /*002c*/ 	.byte	0x03, 0x1b
        /*002e*/ 	.short	0x00ff


	//----- nvinfo : EIATTR_NUM_BARRIERS
	.align		4
        /*0030*/ 	.byte	0x02, 0x4c
        /*0032*/ 	.byte	0x01
	.zero		1


	//----- nvinfo : EIATTR_MERCURY_ISA_VERSION
	.align		4
        /*0034*/ 	.byte	0x03, 0x5f
        /*0036*/ 	.short	0x0101


	//----- nvinfo : EIATTR_VRC_CTA_INIT_COUNT
	.align		4
        /*0038*/ 	.byte	0x02, 0x4a
	.zero		1
	.zero		1


	//----- nvinfo : EIATTR_EXIT_INSTR_OFFSETS
	.align		4
        /*003c*/ 	.byte	0x04, 0x1c
        /*003e*/ 	.short	(.L_34 - .L_33)


	//   ....[0]....
.L_33:
        /*0040*/ 	.word	0x00000230


	//----- nvinfo : EIATTR_CRS_STACK_SIZE
	.align		4
.L_34:
        /*0044*/ 	.byte	0x04, 0x1e
        /*0046*/ 	.short	(.L_36 - .L_35)
.L_35:
        /*0048*/ 	.word	0x00000000


	//----- nvinfo : EIATTR_CBANK_PARAM_SIZE
	.align		4
.L_36:
        /*004c*/ 	.byte	0x03, 0x19
        /*004e*/ 	.short	0x0010


	//----- nvinfo : EIATTR_PARAM_CBANK
	.align		4
        /*0050*/ 	.byte	0x04, 0x0a
        /*0052*/ 	.short	(.L_38 - .L_37)
	.align		4
.L_37:
        /*0054*/ 	.word	index@(.nv.constant0._Z18calculate_solutionPdS_)
        /*0058*/ 	.short	0x0380
        /*005a*/ 	.short	0x0010


	//----- nvinfo : EIATTR_SW_WAR
	.align		4
.L_38:
        /*005c*/ 	.byte	0x04, 0x36
        /*005e*/ 	.short	(.L_40 - .L_39)
.L_39:
        /*0060*/ 	.word	0x00000008
.L_40:


//--------------------- .nv.info._Z25epsilon_reduction_resultsv --------------------------
	.section	.nv.info._Z25epsilon_reduction_resultsv,"",@"SHT_CUDA_INFO"
	.sectionflags	@""
	.align	4


	//----- nvinfo : EIATTR_CUDA_API_VERSION
	.align		4
        /*0000*/ 	.byte	0x04, 0x37
        /*0002*/ 	.short	(.L_42 - .L_41)
.L_41:
        /*0004*/ 	.word	0x00000082


	//----- nvinfo : EIATTR_SPARSE_MMA_MASK
	.align		4
.L_42:
        /*0008*/ 	.byte	0x03, 0x50
        /*000a*/ 	.short	0x0000


	//----- nvinfo : EIATTR_MAXREG_COUNT
	.align		4
        /*000c*/ 	.byte	0x03, 0x1b
        /*000e*/ 	.short	0x00ff


	//----- nvinfo : EIATTR_NUM_BARRIERS
	.align		4
        /*0010*/ 	.byte	0x02, 0x4c
        /*0012*/ 	.byte	0x01
	.zero		1


	//----- nvinfo : EIATTR_MERCURY_ISA_VERSION
	.align		4
        /*0014*/ 	.byte	0x03, 0x5f
        /*0016*/ 	.short	0x0101


	//----- nvinfo : EIATTR_VRC_CTA_INIT_COUNT
	.align		4
        /*0018*/ 	.byte	0x02, 0x4a
	.zero		1
	.zero		1


	//----- nvinfo : EIATTR_EXIT_INSTR_OFFSETS
	.align		4
        /*001c*/ 	.byte	0x04, 0x1c
        /*001e*/ 	.short	(.L_44 - .L_43)


	//   ....[0]....
.L_43:
        /*0020*/ 	.word	0x00000070


	//   ....[1]....
        /*0024*/ 	.word	0x000002f0


	//----- nvinfo : EIATTR_CRS_STACK_SIZE
	.align		4
.L_44:
        /*0028*/ 	.byte	0x04, 0x1e
        /*002a*/ 	.short	(.L_46 - .L_45)
.L_45:
        /*002c*/ 	.word	0x00000000


	//----- nvinfo : EIATTR_SW_WAR
	.align		4
.L_46:
        /*0030*/ 	.byte	0x04, 0x36
        /*0032*/ 	.short	(.L_48 - .L_47)
.L_47:
        /*0034*/ 	.word	0x00000008
.L_48:


//--------------------- .nv.info._Z17epsilon_reductionPdS_ --------------------------
	.section	.nv.info._Z17epsilon_reductionPdS_,"",@"SHT_CUDA_INFO"
	.sectionflags	@""
	.align	4


	//----- nvinfo : EIATTR_CUDA_API_VERSION
	.align		4
        /*0000*/ 	.byte	0x04, 0x37
        /*0002*/ 	.short	(.L_50 - .L_49)
.L_49:
        /*0004*/ 	.word	0x00000082


	//----- nvinfo : EIATTR_KPARAM_INFO
	.align		4
.L_50:
        /*0008*/ 	.byte	0x04, 0x17
        /*000a*/ 	.short	(.L_52 - .L_51)
.L_51:
        /*000c*/ 	.word	0x00000000
        /*0010*/ 	.short	0x0001
        /*0012*/ 	.short	0x0008
        /*0014*/ 	.byte	0x00, 0xf5, 0x21, 0x00


	//----- nvinfo : EIATTR_KPARAM_INFO
	.align		4
.L_52:
        /*0018*/ 	.byte	0x04, 0x17
        /*001a*/ 	.short	(.L_54 - .L_53)
.L_53:
        /*001c*/ 	.word	0x00000000
        /*0020*/ 	.short	0x0000
        /*0022*/ 	.short	0x0000
        /*0024*/ 	.byte	0x00, 0xf5, 0x21, 0x00


	//----- nvinfo : EIATTR_SPARSE_MMA_MASK
	.align		4
.L_54:
        /*0028*/ 	.byte	0x03, 0x50
        /*002a*/ 	.short	0x0000


	//----- nvinfo : EIATTR_MAXREG_COUNT
	.align		4
        /*002c*/ 	.byte	0x03, 0x1b
        /*002e*/ 	.short	0x00ff


	//----- nvinfo : EIATTR_NUM_BARRIERS
	.align		4
        /*0030*/ 	.byte	0x02, 0x4c
        /*0032*/ 	.byte	0x01
	.zero		1


	//----- nvinfo : EIATTR_MERCURY_ISA_VERSION
	.align		4
        /*0034*/ 	.byte	0x03, 0x5f
        /*0036*/ 	.short	0x0101


	//----- nvinfo : EIATTR_VRC_CTA_INIT_COUNT
	.align		4
        /*0038*/ 	.byte	0x02, 0x4a
	.zero		1
	.zero		1


	//----- nvinfo : EIATTR_EXIT_INSTR_OFFSETS
	.align		4
        /*003c*/ 	.byte	0x04, 0x1c
        /*003e*/ 	.short	(.L_56 - .L_55)


	//   ....[0]....
.L_55:
        /*0040*/ 	.word	0x00000350


	//   ....[1]....
        /*0044*/ 	.word	0x000003d0


	//----- nvinfo : EIATTR_CRS_STACK_SIZE
	.align		4
.L_56:
        /*0048*/ 	.byte	0x04, 0x1e
        /*004a*/ 	.short	(.L_58 - .L_57)
.L_57:
        /*004c*/ 	.word	0x00000000


	//----- nvinfo : EIATTR_CBANK_PARAM_SIZE
	.align		4
.L_58:
        /*0050*/ 	.byte	0x03, 0x19
        /*0052*/ 	.short	0x0010


	//----- nvinfo : EIATTR_PARAM_CBANK
	.align		4
        /*0054*/ 	.byte	0x04, 0x0a
        /*0056*/ 	.short	(.L_60 - .L_59)
	.align		4
.L_59:
        /*0058*/ 	.word	index@(.nv.constant0._Z17epsilon_reductionPdS_)
        /*005c*/ 	.short	0x0380
        /*005e*/ 	.short	0x0010


	//----- nvinfo : EIATTR_SW_WAR
	.align		4
.L_60:
        /*0060*/ 	.byte	0x04, 0x36
        /*0062*/ 	.short	(.L_62 - .L_61)
.L_61:
        /*0064*/ 	.word	0x00000008
.L_62:


//--------------------- .nv.info._Z9copy_gridPdS_ --------------------------
	.section	.nv.info._Z9copy_gridPdS_,"",@"SHT_CUDA_INFO"
	.sectionflags	@""
	.align	4


	//----- nvinfo : EIATTR_CUDA_API_VERSION
	.align		4
        /*0000*/ 	.byte	0x04, 0x37
        /*0002*/ 	.short	(.L_64 - .L_63)
.L_63:
        /*0004*/ 	.word	0x00000082


	//----- nvinfo : EIATTR_KPARAM_INFO
	.align		4
.L_64:
        /*0008*/ 	.byte	0x04, 0x17
        /*000a*/ 	.short	(.L_66 - .L_65)
.L_65:
        /*000c*/ 	.word	0x00000000
        /*0010*/ 	.short	0x0001
        /*0012*/ 	.short	0x0008
        /*0014*/ 	.byte	0x00, 0xf5, 0x21, 0x00


	//----- nvinfo : EIATTR_KPARAM_INFO
	.align		4
.L_66:
        /*0018*/ 	.byte	0x04, 0x17
        /*001a*/ 	.short	(.L_68 - .L_67)
.L_67:
        /*001c*/ 	.word	0x00000000
        /*0020*/ 	.short	0x0000
        /*0022*/ 	.short	0x0000
        /*0024*/ 	.byte	0x00, 0xf5, 0x21, 0x00


	//----- nvinfo : EIATTR_SPARSE_MMA_MASK
	.align		4
.L_68:
        /*0028*/ 	.byte	0x03, 0x50
        /*002a*/ 	.short	0x0000


	//----- nvinfo : EIATTR_MAXREG_COUNT
	.align		4
        /*002c*/ 	.byte	0x03, 0x1b
        /*002e*/ 	.short	0x00ff


	//----- nvinfo : EIATTR_NUM_BARRIERS
	.align		4
        /*0030*/ 	.byte	0x02, 0x4c
        /*0032*/ 	.byte	0x01
	.zero		1


	//----- nvinfo : EIATTR_MERCURY_ISA_VERSION
	.align		4
        /*0034*/ 	.byte	0x03, 0x5f
        /*0036*/ 	.short	0x0101


	//----- nvinfo : EIATTR_VRC_CTA_INIT_COUNT
	.align		4
        /*0038*/ 	.byte	0x02, 0x4a
	.zero		1
	.zero		1


	//----- nvinfo : EIATTR_EXIT_INSTR_OFFSETS
	.align		4
        /*003c*/ 	.byte	0x04, 0x1c
        /*003e*/ 	.short	(.L_70 - .L_69)


	//   ....[0]....
.L_69:
        /*0040*/ 	.word	0x00000170


	//----- nvinfo : EIATTR_CRS_STACK_SIZE
	.align		4
.L_70:
        /*0044*/ 	.byte	0x04, 0x1e
        /*0046*/ 	.short	(.L_72 - .L_71)
.L_71:
        /*0048*/ 	.word	0x00000000


	//----- nvinfo : EIATTR_CBANK_PARAM_SIZE
	.align		4
.L_72:
        /*004c*/ 	.byte	0x03, 0x19
        /*004e*/ 	.short	0x0010


	//----- nvinfo : EIATTR_PARAM_CBANK
	.align		4
        /*0050*/ 	.byte	0x04, 0x0a
        /*0052*/ 	.short	(.L_74 - .L_73)
	.align		4
.L_73:
        /*0054*/ 	.word	index@(.nv.constant0._Z9copy_gridPdS_)
        /*0058*/ 	.short	0x0380
        /*005a*/ 	.short	0x0010


	//----- nvinfo : EIATTR_SW_WAR
	.align		4
.L_74:
        /*005c*/ 	.byte	0x04, 0x36
        /*005e*/ 	.short	(.L_76 - .L_75)
.L_75:
        /*0060*/ 	.word	0x00000008
.L_76:


//--------------------- .nv.callgraph             --------------------------
	.section	.nv.callgraph,"",@"SHT_CUDA_CALLGRAPH"
	.align	4
	.sectionentsize	8
	.align		4
        /*0000*/ 	.word	0x00000000
	.align		4
        /*0004*/ 	.word	0xffffffff
	.align		4
        /*0008*/ 	.word	0x00000000
	.align		4
        /*000c*/ 	.word	0xfffffffe
	.align		4
        /*0010*/ 	.word	0x00000000
	.align		4
        /*0014*/ 	.word	0xfffffffd
	.align		4
        /*0018*/ 	.word	0x00000000
	.align		4
        /*001c*/ 	.word	0xfffffffc


//--------------------- .nv.constant4             --------------------------
	.section	.nv.constant4,"a",@progbits
	.align	8
	.align		8
.nv.constant4:
        /*0000*/ 	.dword	d_epsilon
	.align		8
        /*0008*/ 	.dword	d_epsilon_reduction
	.align		8
        /*0010*/ 	.dword	d_epsilon_reduction_results


//--------------------- .text._Z18calculate_solutionPdS_ --------------------------
	.section	.text._Z18calculate_solutionPdS_,"ax",@progbits
	.align	128
        .global         _Z18calculate_solutionPdS_
        .type           _Z18calculate_solutionPdS_,@function
        .size           _Z18calculate_solutionPdS_,(.L_x_18 - _Z18calculate_solutionPdS_)
        .other          _Z18calculate_solutionPdS_,@"STO_CUDA_ENTRY STV_DEFAULT"
_Z18calculate_solutionPdS_:
.text._Z18calculate_solutionPdS_:
[----:B------:R-:W-:Y:S01]  /*0000*/  LDC R1, c[0x0][0x37c] ;  /* 0x0000df00ff017b82 */ /* 0x000fe20000000800 */
[----:B------:R-:W0:Y:S01]  /*0010*/  S2R R5, SR_TID.Y ;  /* 0x0000000000057919 */ /* 0x000e220000002200 */
[----:B------:R-:W1:Y:S01]  /*0020*/  LDCU UR4, c[0x0][0x360] ;  /* 0x00006c00ff0477ac */ /* 0x000e620008000800 */
[----:B------:R-:W-:Y:S01]  /*0030*/  BSSY.RECONVERGENT B0, `(.L_x_0) ;  /* 0x000001e000007945 */ /* 0x000fe20003800200 */
[----:B------:R-:W0:Y:S01]  /*0040*/  S2R R2, SR_CTAID.Y ;  /* 0x0000000000027919 */ /* 0x000e220000002600 */
[----:B------:R-:W0:Y:S01]  /*0050*/  LDCU UR5, c[0x0][0x364] ;  /* 0x00006c80ff0577ac */ /* 0x000e220008000800 */
[----:B------:R-:W1:Y:S01]  /*0060*/  S2R R0, SR_TID.X ;  /* 0x0000000000007919 */ /* 0x000e620000002100 */
[----:B------:R-:W1:Y:S01]  /*0070*/  S2R R3, SR_CTAID.X ;  /* 0x0000000000037919 */ /* 0x000e620000002500 */
[----:B0-----:R-:W-:Y:S02]  /*0080*/  IMAD R5, R2, UR5, R5 ;  /* 0x0000000502057c24 */ /* 0x001fe4000f8e0205 */
[----:B-1----:R-:W-:-:S03]  /*0090*/  IMAD R0, R3, UR4, R0 ;  /* 0x0000000403007c24 */ /* 0x002fc6000f8e0200 */
[----:B------:R-:W-:-:S04]  /*00a0*/  IADD3 R3, PT, PT, R5, -0x1, RZ ;  /* 0xffffffff05037810 */ /* 0x000fc80007ffe0ff */
[----:B------:R-:W-:-:S04]  /*00b0*/  VIADDMNMX.U32 R3, R0, 0xffffffff, R3, !PT ;  /* 0xffffffff00037846 */ /* 0x000fc80007800003 */
[----:B------:R-:W-:-:S13]  /*00c0*/  ISETP.GT.U32.AND P0, PT, R3, 0x255, PT ;  /* 0x000002550300780c */ /* 0x000fda0003f04070 */
[----:B------:R-:W-:Y:S05]  /*00d0*/  @P0 BRA `(.L_x_1) ;  /* 0x00000000004c0947 */ /* 0x000fea0003800000 */
[----:B------:R-:W0:Y:S01]  /*00e0*/  LDC.64 R2, c[0x0][0x380] ;  /* 0x0000e000ff027b82 */ /* 0x000e220000000a00 */
[----:B------:R-:W1:Y:S01]  /*00f0*/  LDCU.64 UR4, c[0x0][0x358] ;  /* 0x00006b00ff0477ac */ /* 0x000e620008000a00 */
[----:B------:R-:W-:-:S05]  /*0100*/  IMAD R15, R5, 0x258, R0 ;  /* 0x00000258050f7824 */ /* 0x000fca00078e0200 */
[C---:B------:R-:W-:Y:S01]  /*0110*/  IADD3 R5, PT, PT, R15.reuse, -0x258, RZ ;  /* 0xfffffda80f057810 */ /* 0x040fe20007ffe0ff */
[----:B------:R-:W2:Y:S01]  /*0120*/  LDC.64 R6, c[0x0][0x388] ;  /* 0x0000e200ff067b82 */ /* 0x000ea20000000a00 */
[----:B------:R-:W-:-:S03]  /*0130*/  IADD3 R13, PT, PT, R15, -0x1, RZ ;  /* 0xffffffff0f0d7810 */ /* 0x000fc60007ffe0ff */
[----:B0-----:R-:W-:-:S06]  /*0140*/  IMAD.WIDE.U32 R4, R5, 0x8, R2 ;  /* 0x0000000805047825 */ /* 0x001fcc00078e0002 */
[----:B-1----:R-:W3:Y:S01]  /*0150*/  LDG.E.64 R4, desc[UR4][R4.64] ;  /* 0x0000000404047981 */ /* 0x002ee2000c1e1b00 */
[----:B--2---:R-:W-:-:S05]  /*0160*/  IMAD.WIDE.U32 R6, R15, 0x8, R6 ;  /* 0x000000080f067825 */ /* 0x004fca00078e0006 */
[----:B------:R-:W3:Y:S01]  /*0170*/  LDG.E.64 R8, desc[UR4][R6.64+0x12c0] ;  /* 0x0012c00406087981 */ /* 0x000ee2000c1e1b00 */
[----:B------:R-:W-:-:S03]  /*0180*/  IMAD.WIDE.U32 R12, R13, 0x8, R2 ;  /* 0x000000080d0c7825 */ /* 0x000fc600078e0002 */
[----:B------:R-:W2:Y:S04]  /*0190*/  LDG.E.64 R10, desc[UR4][R6.64+0x8] ;  /* 0x00000804060a7981 */ /* 0x000ea8000c1e1b00 */
[----:B------:R-:W4:Y:S01]  /*01a0*/  LDG.E.64 R12, desc[UR4][R12.64] ;  /* 0x000000040c0c7981 */ /* 0x000f22000c1e1b00 */
[----:B------:R-:W-:Y:S01]  /*01b0*/  IMAD.WIDE.U32 R2, R15, 0x8, R2 ;  /* 0x000000080f027825 */ /* 0x000fe200078e0002 */
[----:B---3--:R-:W-:-:S08]  /*01c0*/  DADD R8, R4, R8 ;  /* 0x0000000004087229 */ /* 0x008fd00000000008 */
[----:B--2---:R-:W-:-:S08]  /*01d0*/  DADD R8, R8, R10 ;  /* 0x0000000008087229 */ /* 0x004fd0000000000a */
[----:B----4-:R-:W-:-:S08]  /*01e0*/  DADD R8, R8, R12 ;  /* 0x0000000008087229 */ /* 0x010fd0000000000c */
[----:B------:R-:W-:-:S07]  /*01f0*/  DMUL R8, R8, 0.25 ;  /* 0x3fd0000008087828 */ /* 0x000fce0000000000 */
[----:B------:R0:W-:Y:S04]  /*0200*/  STG.E.64 desc[UR4][R2.64], R8 ;  /* 0x0000000802007986 */ /* 0x0001e8000c101b04 */
.L_x_1:
[----:B------:R-:W-:Y:S05]  /*0210*/  BSYNC.RECONVERGENT B0 ;  /* 0x0000000000007941 */ /* 0x000fea0003800200 */
.L_x_0:
[----:B------:R-:W-:Y:S06]  /*0220*/  BAR.SYNC.DEFER_BLOCKING 0x0 ;  /* 0x0000000000007b1d */ /* 0x000fec0000010000 */
[----:B------:R-:W-:Y:S05]  /*0230*/  EXIT ;  /* 0x000000000000794d */ /* 0x000fea0003800000 */
.L_x_2:
[----:B------:R-:W-:-:S00]  /*0240*/  BRA `(.L_x_2) ;  /* 0xfffffffc00fc7947 */ /* 0x000fc0000383ffff */
[----:B------:R-:W-:-:S00]  /*0250*/  NOP ;  /* 0x0000000000007918 */ /* 0x000fc00000000000 */
        /* <DEDUP_REMOVED lines=10> */
.L_x_18:


//--------------------- .text._Z25epsilon_reduction_resultsv --------------------------
	.section	.text._Z25epsilon_reduction_resultsv,"ax",@progbits
	.align	128
        .global         _Z25epsilon_reduction_resultsv
        .type           _Z25epsilon_reduction_resultsv,@function
        .size           _Z25epsilon_reduction_resultsv,(.L_x_19 - _Z25epsilon_reduction_resultsv)
        .other          _Z25epsilon_reduction_resultsv,@"STO_CUDA_ENTRY STV_DEFAULT"
_Z25epsilon_reduction_resultsv:
.text._Z25epsilon_reduction_resultsv:
[----:B------:R-:W-:Y:S01]  /*0000*/  LDC R1, c[0x0][0x37c] ;  /* 0x0000df00ff017b82 */ /* 0x000fe20000000800 */
[----:B------:R-:W0:Y:S01]  /*0010*/  S2R R7, SR_TID.X ;  /* 0x0000000000077919 */ /* 0x000e220000002100 */
[----:B------:R-:W0:Y:S01]  /*0020*/  LDCU UR4, c[0x0][0x360] ;  /* 0x00006c00ff0477ac */ /* 0x000e220008000800 */
[----:B------:R-:W0:Y:S02]  /*0030*/  S2R R0, SR_CTAID.X ;  /* 0x0000000000007919 */ /* 0x000e240000002500 */
[----:B0-----:R-:W-:Y:S02]  /*0040*/  IMAD R7, R0, UR4, R7 ;  /* 0x0000000400077c24 */ /* 0x001fe4000f8e0207 */
[----:B------:R-:W-:-:S03]  /*0050*/  IMAD.U32 R0, RZ, RZ, UR4 ;  /* 0x00000004ff007e24 */ /* 0x000fc6000f8e00ff */
[----:B------:R-:W-:-:S13]  /*0060*/  ISETP.GE.U32.AND P0, PT, R7, UR4, PT ;  /* 0x0000000407007c0c */ /* 0x000fda000bf06070 */
[----:B------:R-:W-:Y:S05]  /*0070*/  @P0 EXIT ;  /* 0x000000000000094d */ /* 0x000fea0003800000 */
[----:B------:R-:W0:Y:S01]  /*0080*/  S2UR UR5, SR_CgaCtaId ;  /* 0x00000000000579c3 */ /* 0x000e220000008800 */
[----:B------:R-:W-:Y:S01]  /*0090*/  UMOV UR4, 0x400 ;  /* 0x0000040000047882 */ /* 0x000fe20000000000 */
[----:B------:R-:W1:Y:S06]  /*00a0*/  LDCU.64 UR6, c[0x0][0x358] ;  /* 0x00006b00ff0677ac */ /* 0x000e6c0008000a00 */
[----:B------:R-:W2:Y:S01]  /*00b0*/  LDC.64 R2, c[0x4][0x10] ;  /* 0x01000400ff027b82 */ /* 0x000ea20000000a00 */
[----:B0-----:R-:W-:-:S06]  /*00c0*/  ULEA UR4, UR5, UR4, 0x18 ;  /* 0x0000000405047291 */ /* 0x001fcc000f8ec0ff */
[C---:B------:R-:W-:Y:S01]  /*00d0*/  LEA R9, R7.reuse, UR4, 0x3 ;  /* 0x0000000407097c11 */ /* 0x040fe2000f8e18ff */
[----:B--2---:R-:W-:-:S04]  /*00e0*/  IMAD.WIDE.U32 R2, R7, 0x8, R2 ;  /* 0x0000000807027825 */ /* 0x004fc800078e0002 */
[----:B------:R0:W-:Y:S01]  /*00f0*/  STS.64 [R9], RZ ;  /* 0x000000ff09007388 */ /* 0x0001e20000000a00 */
[----:B------:R-:W-:Y:S06]  /*0100*/  BAR.SYNC.DEFER_BLOCKING 0x0 ;  /* 0x0000000000007b1d */ /* 0x000fec0000010000 */
[----:B-1----:R-:W2:Y:S01]  /*0110*/  LDG.E.64 R2, desc[UR6][R2.64] ;  /* 0x0000000602027981 */ /* 0x002ea2000c1e1b00 */
[----:B------:R-:W-:-:S03]  /*0120*/  ISETP.GE.U32.AND P0, PT, R0, 0x2, PT ;  /* 0x000000020000780c */ /* 0x000fc60003f06070 */
[----:B--2---:R0:W-:Y:S01]  /*0130*/  STS.64 [R9], R2 ;  /* 0x0000000209007388 */ /* 0x0041e20000000a00 */
[----:B------:R-:W-:Y:S09]  /*0140*/  BAR.SYNC.DEFER_BLOCKING 0x0 ;  /* 0x0000000000007b1d */ /* 0x000ff20000010000 */
[----:B------:R-:W-:Y:S05]  /*0150*/  @!P0 BRA `(.L_x_3) ;  /* 0x0000000000388947 */ /* 0x000fea0003800000 */
.L_x_6:
[--C-:B------:R-:W-:Y:S01]  /*0160*/  IMAD.MOV.U32 R6, RZ, RZ, R0.reuse ;  /* 0x000000ffff067224 */ /* 0x100fe200078e0000 */
[----:B------:R-:W-:Y:S01]  /*0170*/  SHF.R.U32.HI R0, RZ, 0x1, R0 ;  /* 0x00000001ff007819 */ /* 0x000fe20000011600 */
[----:B------:R-:W-:Y:S03]  /*0180*/  BSSY.RECONVERGENT B0, `(.L_x_4) ;  /* 0x0000008000007945 */ /* 0x000fe60003800200 */
[----:B------:R-:W-:-:S13]  /*0190*/  ISETP.GE.AND P0, PT, R7, R0, PT ;  /* 0x000000000700720c */ /* 0x000fda0003f06270 */
[----:B-1----:R-:W-:Y:S05]  /*01a0*/  @P0 BRA `(.L_x_5) ;  /* 0x0000000000140947 */ /* 0x002fea0003800000 */
[----:B------:R-:W-:Y:S01]  /*01b0*/  IMAD R4, R0, 0x8, R9 ;  /* 0x0000000800047824 */ /* 0x000fe200078e0209 */
[----:B0-----:R-:W-:Y:S05]  /*01c0*/  LDS.64 R2, [R9] ;  /* 0x0000000009027984 */ /* 0x001fea0000000a00 */
[----:B------:R-:W0:Y:S02]  /*01d0*/  LDS.64 R4, [R4] ;  /* 0x0000000004047984 */ /* 0x000e240000000a00 */
[----:B0-----:R-:W-:-:S14]  /*01e0*/  DSETP.GEU.AND P0, PT, R2, R4, PT ;  /* 0x000000040200722a */ /* 0x001fdc0003f0e000 */
[----:B------:R1:W-:Y:S02]  /*01f0*/  @!P0 STS.64 [R9], R4 ;  /* 0x0000000409008388 */ /* 0x0003e40000000a00 */
.L_x_5:
[----:B------:R-:W-:Y:S05]  /*0200*/  BSYNC.RECONVERGENT B0 ;  /* 0x0000000000007941 */ /* 0x000fea0003800200 */
.L_x_4:
[----:B------:R-:W-:Y:S01]  /*0210*/  BAR.SYNC.DEFER_BLOCKING 0x0 ;  /* 0x0000000000007b1d */ /* 0x000fe20000010000 */
[----:B------:R-:W-:-:S13]  /*0220*/  ISETP.GT.U32.AND P0, PT, R6, 0x3, PT ;  /* 0x000000030600780c */ /* 0x000fda0003f04070 */
[----:B------:R-:W-:Y:S05]  /*0230*/  @P0 BRA `(.L_x_6) ;  /* 0xfffffffc00c80947 */ /* 0x000fea000383ffff */
.L_x_3:
[----:B------:R-:W-:-:S13]  /*0240*/  ISETP.NE.AND P0, PT, R7, RZ, PT ;  /* 0x000000ff0700720c */ /* 0x000fda0003f05270 */
[----:B0-----:R-:W0:Y:S01]  /*0250*/  @!P0 S2R R3, SR_CgaCtaId ;  /* 0x0000000000038919 */ /* 0x001e220000008800 */
[----:B------:R-:W-:Y:S01]  /*0260*/  @!P0 MOV R0, 0x400 ;  /* 0x0000040000008802 */ /* 0x000fe20000000f00 */
[----:B-1----:R-:W1:Y:S03]  /*0270*/  @!P0 LDC.64 R4, c[0x4][RZ] ;  /* 0x01000000ff048b82 */ /* 0x002e660000000a00 */
[----:B0-----:R-:W-:-:S06]  /*0280*/  @!P0 LEA R3, R3, R0, 0x18 ;  /* 0x0000000003038211 */ /* 0x001fcc00078ec0ff */
[----:B------:R-:W1:Y:S04]  /*0290*/  @!P0 LDS.64 R2, [R3] ;  /* 0x0000000003028984 */ /* 0x000e680000000a00 */
[----:B-1----:R-:W-:Y:S01]  /*02a0*/  @!P0 STG.E.64 desc[UR6][R4.64], R2 ;  /* 0x0000000204008986 */ /* 0x002fe2000c101b06 */
[----:B------:R-:W-:Y:S06]  /*02b0*/  MEMBAR.SC.GPU ;  /* 0x0000000000007992 */ /* 0x000fec0000002000 */
[----:B------:R-:W-:-:S00]  /*02c0*/  ERRBAR ;  /* 0x00000000000079ab */ /* 0x000fc00000000000 */
[----:B------:R-:W-:Y:S06]  /*02d0*/  CGAERRBAR ;  /* 0x00000000000075ab */ /* 0x000fec0000000000 */
[----:B------:R-:W-:Y:S01]  /*02e0*/  CCTL.IVALL ;  /* 0x00000000ff00798f */ /* 0x000fe20002000000 */
[----:B------:R-:W-:Y:S05]  /*02f0*/  EXIT ;  /* 0x000000000000794d */ /* 0x000fea0003800000 */
.L_x_7:
        /* <DEDUP_REMOVED lines=16> */
.L_x_19:


//--------------------- .text._Z17epsilon_reductionPdS_ --------------------------
	.section	.text._Z17epsilon_reductionPdS_,"ax",@progbits
	.align	128
        .global         _Z17epsilon_reductionPdS_
        .type           _Z17epsilon_reductionPdS_,@function
        .size           _Z17epsilon_reductionPdS_,(.L_x_20 - _Z17epsilon_reductionPdS_)
        .other          _Z17epsilon_reductionPdS_,@"STO_CUDA_ENTRY STV_DEFAULT"
_Z17epsilon_reductionPdS_:
.text._Z17epsilon_reductionPdS_:
[----:B------:R-:W-:Y:S01]  /*0000*/  LDC R1, c[0x0][0x37c] ;  /* 0x0000df00ff017b82 */ /* 0x000fe20000000800 */
[----:B------:R-:W0:Y:S07]  /*0010*/  S2R R3, SR_TID.X ;  /* 0x0000000000037919 */ /* 0x000e2e0000002100 */
[----:B------:R-:W1:Y:S01]  /*0020*/  LDC.64 R8, c[0x0][0x380] ;  /* 0x0000e000ff087b82 */ /* 0x000e620000000a00 */
[----:B------:R-:W0:Y:S01]  /*0030*/  LDCU UR8, c[0x0][0x360] ;  /* 0x00006c00ff0877ac */ /* 0x000e220008000800 */
[----:B------:R-:W0:Y:S01]  /*0040*/  S2R R0, SR_CTAID.X ;  /* 0x0000000000007919 */ /* 0x000e220000002500 */
[----:B------:R-:W2:Y:S05]  /*0050*/  LDCU.64 UR6, c[0x0][0x358] ;  /* 0x00006b00ff0677ac */ /* 0x000eaa0008000a00 */
[----:B------:R-:W3:Y:S01]  /*0060*/  LDC.64 R10, c[0x0][0x388] ;  /* 0x0000e200ff0a7b82 */ /* 0x000ee20000000a00 */
[----:B0-----:R-:W-:-:S04]  /*0070*/  IMAD R13, R0, UR8, R3 ;  /* 0x00000008000d7c24 */ /* 0x001fc8000f8e0203 */
[----:B-1----:R-:W-:-:S04]  /*0080*/  IMAD.WIDE R8, R13, 0x8, R8 ;  /* 0x000000080d087825 */ /* 0x002fc800078e0208 */
[----:B---3--:R-:W-:Y:S01]  /*0090*/  IMAD.WIDE R10, R13, 0x8, R10 ;  /* 0x000000080d0a7825 */ /* 0x008fe200078e020a */
[----:B--2---:R-:W2:Y:S04]  /*00a0*/  LDG.E.64 R4, desc[UR6][R8.64] ;  /* 0x0000000608047981 */ /* 0x004ea8000c1e1b00 */
[----:B------:R-:W2:Y:S01]  /*00b0*/  LDG.E.64 R6, desc[UR6][R10.64] ;  /* 0x000000060a067981 */ /* 0x000ea2000c1e1b00 */
[----:B------:R-:W0:Y:S01]  /*00c0*/  LDC R15, c[0x0][0x370] ;  /* 0x0000dc00ff0f7b82 */ /* 0x000e220000000800 */
[----:B------:R-:W-:Y:S01]  /*00d0*/  UMOV UR4, 0x400 ;  /* 0x0000040000047882 */ /* 0x000fe20000000000 */
[----:B------:R-:W-:Y:S06]  /*00e0*/  BSSY.RECONVERGENT B0, `(.L_x_8) ;  /* 0x0000014000007945 */ /* 0x000fec0003800200 */
[----:B------:R-:W1:Y:S01]  /*00f0*/  S2UR UR5, SR_CgaCtaId ;  /* 0x00000000000579c3 */ /* 0x000e620000008800 */
[----:B0-----:R-:W-:-:S04]  /*0100*/  IMAD R15, R15, UR8, RZ ;  /* 0x000000080f0f7c24 */ /* 0x001fc8000f8e02ff */
[----:B------:R-:W-:Y:S01]  /*0110*/  IMAD.IADD R13, R15, 0x1, R13 ;  /* 0x000000010f0d7824 */ /* 0x000fe200078e020d */
[----:B-1----:R-:W-:-:S04]  /*0120*/  ULEA UR4, UR5, UR4, 0x18 ;  /* 0x0000000405047291 */ /* 0x002fc8000f8ec0ff */
[----:B------:R-:W-:Y:S02]  /*0130*/  ISETP.GT.AND P0, PT, R13, 0x57e3f, PT ;  /* 0x00057e3f0d00780c */ /* 0x000fe40003f04270 */
[----:B------:R-:W-:Y:S01]  /*0140*/  LEA R2, R3, UR4, 0x3 ;  /* 0x0000000403027c11 */ /* 0x000fe2000f8e18ff */
[----:B--2---:R-:W-:Y:S01]  /*0150*/  DADD R4, R4, -R6 ;  /* 0x0000000004047229 */ /* 0x004fe20000000806 */
[----:B------:R-:W-:-:S07]  /*0160*/  IMAD.U32 R6, RZ, RZ, UR8 ;  /* 0x00000008ff067e24 */ /* 0x000fce000f8e00ff */
[----:B------:R-:W-:-:S07]  /*0170*/  DADD R12, -RZ, |R4| ;  /* 0x00000000ff0c7229 */ /* 0x000fce0000000504 */
[----:B------:R0:W-:Y:S01]  /*0180*/  STS.64 [R2], R12 ;  /* 0x0000000c02007388 */ /* 0x0001e20000000a00 */
[----:B------:R-:W-:Y:S05]  /*0190*/  @P0 BRA `(.L_x_9) ;  /* 0x0000000000200947 */ /* 0x000fea0003800000 */
[----:B------:R-:W-:-:S04]  /*01a0*/  IMAD.WIDE R8, R15, 0x8, R8 ;  /* 0x000000080f087825 */ /* 0x000fc800078e0208 */
[----:B------:R-:W-:Y:S02]  /*01b0*/  IMAD.WIDE R10, R15, 0x8, R10 ;  /* 0x000000080f0a7825 */ /* 0x000fe400078e020a */
[----:B------:R-:W0:Y:S04]  /*01c0*/  LDG.E.64 R8, desc[UR6][R8.64] ;  /* 0x0000000608087981 */ /* 0x000e28000c1e1b00 */
[----:B------:R-:W0:Y:S02]  /*01d0*/  LDG.E.64 R10, desc[UR6][R10.64] ;  /* 0x000000060a0a7981 */ /* 0x000e24000c1e1b00 */
[----:B0-----:R-:W-:-:S08]  /*01e0*/  DADD R12, R8, -R10 ;  /* 0x00000000080c7229 */ /* 0x001fd0000000080a */
[----:B------:R-:W-:-:S14]  /*01f0*/  DSETP.GEU.AND P0, PT, |R4|, |R12|, PT ;  /* 0x4000000c0400722a */ /* 0x000fdc0003f0e200 */
[----:B------:R-:W-:-:S07]  /*0200*/  @!P0 DADD R12, -RZ, |R12| ;  /* 0x00000000ff0c8229 */ /* 0x000fce000000050c */
[----:B------:R1:W-:Y:S04]  /*0210*/  @!P0 STS.64 [R2], R12 ;  /* 0x0000000c02008388 */ /* 0x0003e80000000a00 */
.L_x_9:
[----:B------:R-:W-:Y:S05]  /*0220*/  BSYNC.RECONVERGENT B0 ;  /* 0x0000000000007941 */ /* 0x000fea0003800200 */
.L_x_8:
[----:B------:R-:W-:Y:S01]  /*0230*/  BAR.SYNC.DEFER_BLOCKING 0x0 ;  /* 0x0000000000007b1d */ /* 0x000fe20000010000 */
[----:B------:R-:W-:-:S13]  /*0240*/  ISETP.GE.U32.AND P0, PT, R6, 0x2, PT ;  /* 0x000000020600780c */ /* 0x000fda0003f06070 */
[----:B------:R-:W-:Y:S05]  /*0250*/  @!P0 BRA `(.L_x_10) ;  /* 0x0000000000388947 */ /* 0x000fea0003800000 */
.L_x_13:
[----:B------:R-:W-:Y:S01]  /*0260*/  MOV R7, R6 ;  /* 0x0000000600077202 */ /* 0x000fe20000000f00 */
[----:B------:R-:W-:Y:S01]  /*0270*/  BSSY.RECONVERGENT B0, `(.L_x_11) ;  /* 0x0000009000007945 */ /* 0x000fe20003800200 */
[----:B------:R-:W-:-:S04]  /*0280*/  SHF.R.U32.HI R6, RZ, 0x1, R6 ;  /* 0x00000001ff067819 */ /* 0x000fc80000011606 */
[----:B------:R-:W-:-:S13]  /*0290*/  ISETP.GE.U32.AND P0, PT, R3, R6, PT ;  /* 0x000000060300720c */ /* 0x000fda0003f06070 */
[----:B--2---:R-:W-:Y:S05]  /*02a0*/  @P0 BRA `(.L_x_12) ;  /* 0x0000000000140947 */ /* 0x004fea0003800000 */
[----:B------:R-:W-:Y:S01]  /*02b0*/  LEA R8, R6, R2, 0x3 ;  /* 0x0000000206087211 */ /* 0x000fe200078e18ff */
[----:B------:R-:W-:Y:S05]  /*02c0*/  LDS.64 R4, [R2] ;  /* 0x0000000002047984 */ /* 0x000fea0000000a00 */
[----:B------:R-:W2:Y:S02]  /*02d0*/  LDS.64 R8, [R8] ;  /* 0x0000000008087984 */ /* 0x000ea40000000a00 */
[----:B--2---:R-:W-:-:S14]  /*02e0*/  DSETP.GEU.AND P0, PT, R4, R8, PT ;  /* 0x000000080400722a */ /* 0x004fdc0003f0e000 */
[----:B------:R2:W-:Y:S02]  /*02f0*/  @!P0 STS.64 [R2], R8 ;  /* 0x0000000802008388 */ /* 0x0005e40000000a00 */
.L_x_12:
[----:B------:R-:W-:Y:S05]  /*0300*/  BSYNC.RECONVERGENT B0 ;  /* 0x0000000000007941 */ /* 0x000fea0003800200 */
.L_x_11:
[----:B------:R-:W-:Y:S01]  /*0310*/  BAR.SYNC.DEFER_BLOCKING 0x0 ;  /* 0x0000000000007b1d */ /* 0x000fe20000010000 */
[----:B------:R-:W-:-:S13]  /*0320*/  ISETP.GT.U32.AND P0, PT, R7, 0x3, PT ;  /* 0x000000030700780c */ /* 0x000fda0003f04070 */
[----:B------:R-:W-:Y:S05]  /*0330*/  @P0 BRA `(.L_x_13) ;  /* 0xfffffffc00c80947 */ /* 0x000fea000383ffff */
.L_x_10:
[----:B------:R-:W-:-:S13]  /*0340*/  ISETP.NE.AND P0, PT, R3, RZ, PT ;  /* 0x000000ff0300720c */ /* 0x000fda0003f05270 */
[----:B------:R-:W-:Y:S05]  /*0350*/  @P0 EXIT ;  /* 0x000000000000094d */ /* 0x000fea0003800000 */
[----:B------:R-:W3:Y:S01]  /*0360*/  S2UR UR5, SR_CgaCtaId ;  /* 0x00000000000579c3 */ /* 0x000ee20000008800 */
[----:B------:R-:W-:-:S07]  /*0370*/  UMOV UR4, 0x400 ;  /* 0x0000040000047882 */ /* 0x000fce0000000000 */
[----:B------:R-:W4:Y:S01]  /*0380*/  LDC.64 R4, c[0x4][0x10] ;  /* 0x01000400ff047b82 */ /* 0x000f220000000a00 */
[----:B---3--:R-:W-:Y:S01]  /*0390*/  ULEA UR4, UR5, UR4, 0x18 ;  /* 0x0000000405047291 */ /* 0x008fe2000f8ec0ff */
[----:B----4-:R-:W-:-:S08]  /*03a0*/  IMAD.WIDE.U32 R4, R0, 0x8, R4 ;  /* 0x0000000800047825 */ /* 0x010fd000078e0004 */
[----:B012---:R-:W0:Y:S04]  /*03b0*/  LDS.64 R2, [UR4] ;  /* 0x00000004ff027984 */ /* 0x007e280008000a00 */
[----:B0-----:R-:W-:Y:S01]  /*03c0*/  STG.E.64 desc[UR6][R4.64], R2 ;  /* 0x0000000204007986 */ /* 0x001fe2000c101b06 */
[----:B------:R-:W-:Y:S05]  /*03d0*/  EXIT ;  /* 0x000000000000794d */ /* 0x000fea0003800000 */
.L_x_14:
        /* <DEDUP_REMOVED lines=10> */
.L_x_20:


//--------------------- .text._Z9copy_gridPdS_    --------------------------
	.section	.text._Z9copy_gridPdS_,"ax",@progbits
	.align	128
        .global         _Z9copy_gridPdS_
        .type           _Z9copy_gridPdS_,@function
        .size           _Z9copy_gridPdS_,(.L_x_21 - _Z9copy_gridPdS_)
        .other          _Z9copy_gridPdS_,@"STO_CUDA_ENTRY STV_DEFAULT"
_Z9copy_gridPdS_:
.text._Z9copy_gridPdS_:
        /* <DEDUP_REMOVED lines=8> */
[----:B0-----:R-:W-:-:S05]  /*0080*/  IMAD R5, R2, UR5, R5 ;  /* 0x0000000502057c24 */ /* 0x001fca000f8e0205 */
[----:B------:R-:W-:Y:S01]  /*0090*/  ISETP.GT.U32.AND P0, PT, R5, 0x257, PT ;  /* 0x000002570500780c */ /* 0x000fe20003f04070 */
[----:B-1----:R-:W-:-:S05]  /*00a0*/  IMAD R0, R3, UR4, R0 ;  /* 0x0000000403007c24 */ /* 0x002fca000f8e0200 */
[----:B------:R-:W-:-:S13]  /*00b0*/  ISETP.GT.OR P0, PT, R0, 0x257, P0 ;  /* 0x000002570000780c */ /* 0x000fda0000704670 */
[----:B------:R-:W-:Y:S05]  /*00c0*/  @P0 BRA `(.L_x_16) ;  /* 0x0000000000200947 */ /* 0x000fea0003800000 */
[----:B------:R-:W0:Y:S01]  /*00d0*/  LDC.64 R2, c[0x0][0x380] ;  /* 0x0000e000ff027b82 */ /* 0x000e220000000a00 */
[----:B------:R-:W1:Y:S01]  /*00e0*/  LDCU.64 UR4, c[0x0][0x358] ;  /* 0x00006b00ff0477ac */ /* 0x000e620008000a00 */
[----:B------:R-:W-:-:S06]  /*00f0*/  IMAD R7, R5, 0x258, R0 ;  /* 0x0000025805077824 */ /* 0x000fcc00078e0200 */
[----:B------:R-:W2:Y:S01]  /*0100*/  LDC.64 R4, c[0x0][0x388] ;  /* 0x0000e200ff047b82 */ /* 0x000ea20000000a00 */
[----:B0-----:R-:W-:-:S06]  /*0110*/  IMAD.WIDE R2, R7, 0x8, R2 ;  /* 0x0000000807027825 */ /* 0x001fcc00078e0202 */
[----:B-1----:R-:W3:Y:S01]  /*0120*/  LDG.E.64 R2, desc[UR4][R2.64] ;  /* 0x0000000402027981 */ /* 0x002ee2000c1e1b00 */
[----:B--2---:R-:W-:-:S05]  /*0130*/  IMAD.WIDE R4, R7, 0x8, R4 ;  /* 0x0000000807047825 */ /* 0x004fca00078e0204 */
[----:B---3--:R0:W-:Y:S02]  /*0140*/  STG.E.64 desc[UR4][R4.64], R2 ;  /* 0x0000000204007986 */ /* 0x0081e4000c101b04 */
.L_x_16:
[----:B------:R-:W-:Y:S05]  /*0150*/  BSYNC.RECONVERGENT B0 ;  /* 0x0000000000007941 */ /* 0x000fea0003800200 */
.L_x_15:
[----:B------:R-:W-:Y:S06]  /*0160*/  BAR.SYNC.DEFER_BLOCKING 0x0 ;  /* 0x0000000000007b1d */ /* 0x000fec0000010000 */
[----:B------:R-:W-:Y:S05]  /*0170*/  EXIT ;  /* 0x000000000000794d */ /* 0x000fea0003800000 */
.L_x_17:
        /* <DEDUP_REMOVED lines=16> */
.L_x_21:


//--------------------- .nv.shared.reserved.0     --------------------------
	.section	.nv.shared.reserved.0,"aw",@nobits
	.weak		__nv_reservedSMEM_offset_0_alias
	.size		__nv_reservedSMEM_offset_0_alias, 0, 64
	.other		__nv_reservedSMEM_offset_0_alias,@"STO_CUDA_RESERVED_SHARED STV_DEFAULT"
__nv_reservedSMEM_offset_0_alias:
	.zero		0
	.zero		64


//--------------------- .nv.global                --------------------------
	.section	.nv.global,"aw",@nobits
	.align	8
.nv.global:
	.type		d_epsilon,@object
	.size		d_epsilon,(d_epsilon_reduction_results - d_epsilon)
d_epsilon:
	.zero		8
	.type		d_epsilon_reduction_results,@object
	.size		d_epsilon_reduction_results,(d_epsilon_reduction - d_epsilon_reduction_results)
d_epsilon_reduction_results:
	.zero		8192
	.type		d_epsilon_reduction,@object
	.size		d_epsilon_reduction,(.L_1 - d_epsilon_reduction)
d_epsilon_reduction:
	.zero		2880000
.L_1:


//--------------------- .nv.shared._Z25epsilon_reduction_resultsv --------------------------
	.section	.nv.shared._Z25epsilon_reduction_resultsv,"aw",@nobits
	.sectionflags	@""
	.align	8
.nv.shared._Z25epsilon_reduction_resultsv:
	.zero		9216


//--------------------- .nv.shared._Z17epsilon_reductionPdS_ --------------------------
	.section	.nv.shared._Z17epsilon_reductionPdS_,"aw",@nobits
	.sectionflags	@""
	.align	8
.nv.shared._Z17epsilon_reductionPdS_:
	.zero		9216


//--------------------- .nv.constant0._Z18calculate_solutionPdS_ --------------------------
	.section	.nv.constant0._Z18calculate_solutionPdS_,"a",@progbits
	.sectionflags	@""
	.align	4
.nv.constant0._Z18calculate_solutionPdS_:
	.zero		912


//--------------------- .nv.constant0._Z25epsilon_reduction_resultsv --------------------------
	.section	.nv.constant0._Z25epsilon_reduction_resultsv,"a",@progbits
	.sectionflags	@""
	.align	4
.nv.constant0._Z25epsilon_reduction_resultsv:
	.zero		896


//--------------------- .nv.constant0._Z17epsilon_reductionPdS_ --------------------------
	.section	.nv.constant0._Z17epsilon_reductionPdS_,"a",@progbits
	.sectionflags	@""
	.align	4
.nv.constant0._Z17epsilon_reductionPdS_:
	.zero		912


//--------------------- .nv.constant0._Z9copy_gridPdS_ --------------------------
	.section	.nv.constant0._Z9copy_gridPdS_,"a",@progbits
	.sectionflags	@""
	.align	4
.nv.constant0._Z9copy_gridPdS_:
	.zero		912


//--------------------- SYMBOLS --------------------------

	.type		.nv.reservedSmem.offset0,@object
	.size		.nv.reservedSmem.offset0,0x4
	.type		.nv.reservedSmem.cap,@object
	.size		.nv.reservedSmem.cap,0x4
